//
// Generated by NVIDIA NVVM Compiler
//
// Compiler Build ID: CL-36424714
// Cuda compilation tools, release 13.0, V13.0.88
// Based on NVVM 20.0.0
//

.version 9.0
.target sm_100
.address_size 64

	// .globl	_Z3addiPfS_
.extern .func  (.param .b32 func_retval0) vprintf
(
	.param .b64 vprintf_param_0,
	.param .b64 vprintf_param_1
)
;
.global .align 1 .b8 $str[45] = {97, 114, 114, 97, 121, 73, 100, 120, 61, 37, 100, 32, 124, 32, 98, 108, 111, 99, 107, 73, 100, 120, 46, 120, 61, 37, 100, 44, 32, 116, 104, 114, 101, 97, 100, 73, 100, 120, 46, 120, 61, 37, 100, 10};

.visible .entry _Z3addiPfS_(
	.param .u32 _Z3addiPfS__param_0,
	.param .u64 .ptr .align 1 _Z3addiPfS__param_1,
	.param .u64 .ptr .align 1 _Z3addiPfS__param_2
)
{
	.local .align 8 .b8 	__local_depot0[16];
	.reg .b64 	%SP;
	.reg .b64 	%SPL;
	.reg .pred 	%p<7>;
	.reg .b32 	%r<40>;
	.reg .b32 	%f<16>;
	.reg .b64 	%rd<32>;

	mov.u64 	%SPL, __local_depot0;
	cvta.local.u64 	%SP, %SPL;
	ld.param.u32 	%r13, [_Z3addiPfS__param_0];
	ld.param.u64 	%rd8, [_Z3addiPfS__param_1];
	ld.param.u64 	%rd9, [_Z3addiPfS__param_2];
	cvta.to.global.u64 	%rd1, %rd9;
	cvta.to.global.u64 	%rd2, %rd8;
	add.u64 	%rd10, %SP, 0;
	add.u64 	%rd3, %SPL, 0;
	mov.u32 	%r1, %tid.x;
	mov.u32 	%r2, %ntid.x;
	setp.ge.s32 	%p1, %r1, %r13;
	@%p1 bra 	$L__BB0_7;
	mov.u32 	%r3, %ctaid.x;
	add.s32 	%r14, %r1, %r2;
	max.u32 	%r15, %r13, %r14;
	setp.lt.u32 	%p2, %r14, %r13;
	selp.u32 	%r16, 1, 0, %p2;
	add.s32 	%r17, %r14, %r16;
	sub.s32 	%r18, %r15, %r17;
	div.u32 	%r19, %r18, %r2;
	add.s32 	%r4, %r19, %r16;
	and.b32  	%r20, %r4, 3;
	setp.eq.s32 	%p3, %r20, 3;
	mov.u32 	%r38, %r1;
	@%p3 bra 	$L__BB0_4;
	mul.wide.u32 	%rd31, %r1, 4;
	mul.wide.u32 	%rd5, %r2, 4;
	add.s32 	%r21, %r4, 1;
	and.b32  	%r22, %r21, 3;
	neg.s32 	%r36, %r22;
	mov.u64 	%rd11, $str;
	mov.u32 	%r38, %r1;
$L__BB0_3:
	.pragma "nounroll";
	st.local.v2.u32 	[%rd3], {%r38, %r3};
	st.local.u32 	[%rd3+8], %r1;
	cvta.global.u64 	%rd12, %rd11;
	{ // callseq 0, 0
	.param .b64 param0;
	st.param.b64 	[param0], %rd12;
	.param .b64 param1;
	st.param.b64 	[param1], %rd10;
	.param .b32 retval0;
	call.uni (retval0), 
	vprintf, 
	(
	param0, 
	param1
	);
	ld.param.b32 	%r23, [retval0];
	} // callseq 0
	add.s64 	%rd14, %rd2, %rd31;
	ld.global.f32 	%f1, [%rd14];
	add.s64 	%rd15, %rd1, %rd31;
	ld.global.f32 	%f2, [%rd15];
	add.f32 	%f3, %f1, %f2;
	st.global.f32 	[%rd15], %f3;
	add.s32 	%r38, %r38, %r2;
	add.s64 	%rd31, %rd31, %rd5;
	add.s32 	%r36, %r36, 1;
	setp.ne.s32 	%p4, %r36, 0;
	@%p4 bra 	$L__BB0_3;
$L__BB0_4:
	setp.lt.u32 	%p5, %r4, 3;
	@%p5 bra 	$L__BB0_7;
	mov.u64 	%rd16, $str;
$L__BB0_6:
	st.local.v2.u32 	[%rd3], {%r38, %r3};
	st.local.u32 	[%rd3+8], %r1;
	cvta.global.u64 	%rd17, %rd16;
	{ // callseq 1, 0
	.param .b64 param0;
	st.param.b64 	[param0], %rd17;
	.param .b64 param1;
	st.param.b64 	[param1], %rd10;
	.param .b32 retval0;
	call.uni (retval0), 
	vprintf, 
	(
	param0, 
	param1
	);
	ld.param.b32 	%r25, [retval0];
	} // callseq 1
	mul.wide.u32 	%rd19, %r38, 4;
	add.s64 	%rd20, %rd2, %rd19;
	ld.global.f32 	%f4, [%rd20];
	add.s64 	%rd21, %rd1, %rd19;
	ld.global.f32 	%f5, [%rd21];
	add.f32 	%f6, %f4, %f5;
	st.global.f32 	[%rd21], %f6;
	add.s32 	%r27, %r38, %r2;
	st.local.v2.u32 	[%rd3], {%r27, %r3};
	st.local.u32 	[%rd3+8], %r1;
	{ // callseq 2, 0
	.param .b64 param0;
	st.param.b64 	[param0], %rd17;
	.param .b64 param1;
	st.param.b64 	[param1], %rd10;
	.param .b32 retval0;
	call.uni (retval0), 
	vprintf, 
	(
	param0, 
	param1
	);
	ld.param.b32 	%r28, [retval0];
	} // callseq 2
	mul.wide.u32 	%rd22, %r27, 4;
	add.s64 	%rd23, %rd2, %rd22;
	ld.global.f32 	%f7, [%rd23];
	add.s64 	%rd24, %rd1, %rd22;
	ld.global.f32 	%f8, [%rd24];
	add.f32 	%f9, %f7, %f8;
	st.global.f32 	[%rd24], %f9;
	add.s32 	%r30, %r27, %r2;
	st.local.v2.u32 	[%rd3], {%r30, %r3};
	st.local.u32 	[%rd3+8], %r1;
	{ // callseq 3, 0
	.param .b64 param0;
	st.param.b64 	[param0], %rd17;
	.param .b64 param1;
	st.param.b64 	[param1], %rd10;
	.param .b32 retval0;
	call.uni (retval0), 
	vprintf, 
	(
	param0, 
	param1
	);
	ld.param.b32 	%r31, [retval0];
	} // callseq 3
	mul.wide.u32 	%rd25, %r30, 4;
	add.s64 	%rd26, %rd2, %rd25;
	ld.global.f32 	%f10, [%rd26];
	add.s64 	%rd27, %rd1, %rd25;
	ld.global.f32 	%f11, [%rd27];
	add.f32 	%f12, %f10, %f11;
	st.global.f32 	[%rd27], %f12;
	add.s32 	%r33, %r30, %r2;
	st.local.v2.u32 	[%rd3], {%r33, %r3};
	st.local.u32 	[%rd3+8], %r1;
	{ // callseq 4, 0
	.param .b64 param0;
	st.param.b64 	[param0], %rd17;
	.param .b64 param1;
	st.param.b64 	[param1], %rd10;
	.param .b32 retval0;
	call.uni (retval0), 
	vprintf, 
	(
	param0, 
	param1
	);
	ld.param.b32 	%r34, [retval0];
	} // callseq 4
	mul.wide.u32 	%rd28, %r33, 4;
	add.s64 	%rd29, %rd2, %rd28;
	ld.global.f32 	%f13, [%rd29];
	add.s64 	%rd30, %rd1, %rd28;
	ld.global.f32 	%f14, [%rd30];
	add.f32 	%f15, %f13, %f14;
	st.global.f32 	[%rd30], %f15;
	add.s32 	%r38, %r33, %r2;
	setp.lt.s32 	%p6, %r38, %r13;
	@%p6 bra 	$L__BB0_6;
$L__BB0_7:
	ret;

}


// ===== COMPILED SASS (sm_100) =====

	.target	sm_100

	.elftype	@"ET_EXEC"


//--------------------- .note.nv.tkinfo           --------------------------
	.section	.note.nv.tkinfo,"",@"SHT_NOTE"
	.sectionflags	@"SHF_NOTE_NV_TKINFO"
	.tkinfo
        /*0018*/ 	.word	0x00000002
        /*0030*/ 	.string	""
        /*0030*/ 	.string	"ptxas"
        /*0030*/ 	.string	"Cuda compilation tools, release 13.0, V13.0.88"
        /*0030*/ 	.string	"Build cuda_13.0.r13.0/compiler.36424714_0"
        /*0030*/ 	.string	"-arch sm_100 -m 64 "



//--------------------- .note.nv.cuinfo           --------------------------
	.section	.note.nv.cuinfo,"",@"SHT_NOTE"
	.sectionflags	@"SHF_NOTE_NV_CUINFO"
        /*0018*/ 	.short	0x0002
        /*001a*/ 	.short	0x0064
        /*001c*/ 	.short	0x0082
	.zero		2


//--------------------- .nv.info                  --------------------------
	.section	.nv.info,"",@"SHT_CUDA_INFO"
	.align	4


	//----- nvinfo : EIATTR_REGCOUNT
	.align		4
        /*0000*/ 	.byte	0x04, 0x2f
        /*0002*/ 	.short	(.L_2 - .L_1)
	.align		4
.L_1:
        /*0004*/ 	.word	index@(_Z3addiPfS_)
        /*0008*/ 	.word	0x0000001d


	//----- nvinfo : EIATTR_FRAME_SIZE
	.align		4
.L_2:
        /*000c*/ 	.byte	0x04, 0x11
        /*000e*/ 	.short	(.L_4 - .L_3)
	.align		4
.L_3:
        /*0010*/ 	.word	index@(_Z3addiPfS_)
        /*0014*/ 	.word	0x00000010


	//----- nvinfo : EIATTR_MIN_STACK_SIZE
	.align		4
.L_4:
        /*0018*/ 	.byte	0x04, 0x12
        /*001a*/ 	.short	(.L_6 - .L_5)
	.align		4
.L_5:
        /*001c*/ 	.word	index@(_Z3addiPfS_)
        /*0020*/ 	.word	0x00000010
.L_6:


//--------------------- .nv.compat                --------------------------
	.section	.nv.compat,"",@"SHT_CUDA_COMPAT_INFO"
	.align	4
        /*0000*/ 	.byte	0x02, 0x09, 0x00, 0x00, 0x02, 0x02, 0x01, 0x00, 0x02, 0x05, 0x05, 0x00, 0x03, 0x07, 0x01, 0x01
        /*0010*/ 	.byte	0x02, 0x03, 0x00, 0x00, 0x02, 0x06, 0x01, 0x00, 0x04, 0x0b, 0x08, 0x00, 0x09, 0x00, 0x00, 0x00
        /*0020*/ 	.byte	0x00, 0x00, 0x00, 0x00


//--------------------- .nv.info._Z3addiPfS_      --------------------------
	.section	.nv.info._Z3addiPfS_,"",@"SHT_CUDA_INFO"
	.sectionflags	@""
	.align	4


	//----- nvinfo : EIATTR_CUDA_API_VERSION
	.align		4
        /*0000*/ 	.byte	0x04, 0x37
        /*0002*/ 	.short	(.L_8 - .L_7)
.L_7:
        /*0004*/ 	.word	0x00000082


	//----- nvinfo : EIATTR_KPARAM_INFO
	.align		4
.L_8:
        /*0008*/ 	.byte	0x04, 0x17
        /*000a*/ 	.short	(.L_10 - .L_9)
.L_9:
        /*000c*/ 	.word	0x00000000
        /*0010*/ 	.short	0x0002
        /*0012*/ 	.short	0x0010
        /*0014*/ 	.byte	0x00, 0xf5, 0x21, 0x00


	//----- nvinfo : EIATTR_KPARAM_INFO
	.align		4
.L_10:
        /*0018*/ 	.byte	0x04, 0x17
        /*001a*/ 	.short	(.L_12 - .L_11)
.L_11:
        /*001c*/ 	.word	0x00000000
        /*0020*/ 	.short	0x0001
        /*0022*/ 	.short	0x0008
        /*0024*/ 	.byte	0x00, 0xf5, 0x21, 0x00


	//----- nvinfo : EIATTR_KPARAM_INFO
	.align		4
.L_12:
        /*0028*/ 	.byte	0x04, 0x17
        /*002a*/ 	.short	(.L_14 - .L_13)
.L_13:
        /*002c*/ 	.word	0x00000000
        /*0030*/ 	.short	0x0000
        /*0032*/ 	.short	0x0000
        /*0034*/ 	.byte	0x00, 0xf0, 0x11, 0x00


	//----- nvinfo : EIATTR_SPARSE_MMA_MASK
	.align		4
.L_14:
        /*0038*/ 	.byte	0x03, 0x50
        /*003a*/ 	.short	0x0000


	//----- nvinfo : EIATTR_MAXREG_COUNT
	.align		4
        /*003c*/ 	.byte	0x03, 0x1b
        /*003e*/ 	.short	0x00ff


	//----- nvinfo : EIATTR_EXTERNS
	.align		4
        /*0040*/ 	.byte	0x04, 0x0f
        /*0042*/ 	.short	(.L_16 - .L_15)


	//   ....[0]....
	.align		4
.L_15:
        /*0044*/ 	.word	index@(vprintf)


	//----- nvinfo : EIATTR_MERCURY_ISA_VERSION
	.align		4
.L_16:
        /*0048*/ 	.byte	0x03, 0x5f
        /*004a*/ 	.short	0x0101


	//----- nvinfo : EIATTR_VRC_CTA_INIT_COUNT
	.align		4
        /*004c*/ 	.byte	0x02, 0x4a
	.zero		1
	.zero		1


	//----- nvinfo : EIATTR_SYSCALL_OFFSETS
	.align		4
        /*0050*/ 	.byte	0x04, 0x46
        /*0052*/ 	.short	(.L_18 - .L_17)


	//   ....[0]....
.L_17:
        /*0054*/ 	.word	0x000003c0


	//   ....[1]....
        /*0058*/ 	.word	0x00000570


	//   ....[2]....
        /*005c*/ 	.word	0x000006a0


	//   ....[3]....
        /*0060*/ 	.word	0x000007d0


	//   ....[4]....
        /*0064*/ 	.word	0x00000900


	//----- nvinfo : EIATTR_EXIT_INSTR_OFFSETS
	.align		4
.L_18:
        /*0068*/ 	.byte	0x04, 0x1c
        /*006a*/ 	.short	(.L_20 - .L_19)


	//   ....[0]....
.L_19:
        /*006c*/ 	.word	0x000000a0


	//   ....[1]....
        /*0070*/ 	.word	0x000004c0


	//   ....[2]....
        /*0074*/ 	.word	0x000009c0


	//----- nvinfo : EIATTR_CRS_STACK_SIZE
	.align		4
.L_20:
        /*0078*/ 	.byte	0x04, 0x1e
        /*007a*/ 	.short	(.L_22 - .L_21)
.L_21:
        /*007c*/ 	.word	0x00000000


	//----- nvinfo : EIATTR_CBANK_PARAM_SIZE
	.align		4
.L_22:
        /*0080*/ 	.byte	0x03, 0x19
        /*0082*/ 	.short	0x0018


	//----- nvinfo : EIATTR_PARAM_CBANK
	.align		4
        /*0084*/ 	.byte	0x04, 0x0a
        /*0086*/ 	.short	(.L_24 - .L_23)
	.align		4
.L_23:
        /*0088*/ 	.word	index@(.nv.constant0._Z3addiPfS_)
        /*008c*/ 	.short	0x0380
        /*008e*/ 	.short	0x0018


	//----- nvinfo : EIATTR_SW_WAR
	.align		4
.L_24:
        /*0090*/ 	.byte	0x04, 0x36
        /*0092*/ 	.short	(.L_26 - .L_25)
.L_25:
        /*0094*/ 	.word	0x00000008
.L_26:


//--------------------- .nv.callgraph             --------------------------
	.section	.nv.callgraph,"",@"SHT_CUDA_CALLGRAPH"
	.align	4
	.sectionentsize	8
	.align		4
        /*0000*/ 	.word	0x00000000
	.align		4
        /*0004*/ 	.word	0xffffffff
	.align		4
        /*0008*/ 	.word	index@(_Z3addiPfS_)
	.align		4
        /*000c*/ 	.word	index@(vprintf)
	.align		4
        /*0010*/ 	.word	0x00000000
	.align		4
        /*0014*/ 	.word	0xfffffffe
	.align		4
        /*0018*/ 	.word	0x00000000
	.align		4
        /*001c*/ 	.word	0xfffffffd
	.align		4
        /*0020*/ 	.word	0x00000000
	.align		4
        /*0024*/ 	.word	0xfffffffc


//--------------------- .nv.constant4             --------------------------
	.section	.nv.constant4,"a",@progbits
	.align	8
	.align		8
.nv.constant4:
        /*0000*/ 	.dword	vprintf
	.align		8
        /*0008*/ 	.dword	$str


//--------------------- .text._Z3addiPfS_         --------------------------
	.section	.text._Z3addiPfS_,"ax",@progbits
	.align	128
        .global         _Z3addiPfS_
        .type           _Z3addiPfS_,@function
        .size           _Z3addiPfS_,(.L_x_10 - _Z3addiPfS_)
        .other          _Z3addiPfS_,@"STO_CUDA_ENTRY STV_DEFAULT"
_Z3addiPfS_:
.text._Z3addiPfS_:
[----:B------:R-:W0:Y:S01]  /*0000*/  LDC R1, c[0x0][0x37c] ;  /* 0x0000df00ff017b82 */ /* 0x000e220000000800 */
[----:B------:R-:W1:Y:S01]  /*0010*/  S2R R22, SR_TID.X ;  /* 0x0000000000167919 */ /* 0x000e620000002100 */
[----:B------:R-:W1:Y:S01]  /*0020*/  LDCU UR6, c[0x0][0x380] ;  /* 0x00007000ff0677ac */ /* 0x000e620008000800 */
[----:B0-----:R-:W-:Y:S01]  /*0030*/  VIADD R1, R1, 0xfffffff0 ;  /* 0xfffffff001017836 */ /* 0x001fe20000000000 */
[----:B------:R-:W0:Y:S01]  /*0040*/  LDCU UR4, c[0x0][0x2f8] ;  /* 0x00005f00ff0477ac */ /* 0x000e220008000800 */
[----:B------:R-:W2:Y:S03]  /*0050*/  LDCU UR5, c[0x0][0x2fc] ;  /* 0x00005f80ff0577ac */ /* 0x000ea60008000800 */
[----:B------:R-:W3:Y:S01]  /*0060*/  LDC R23, c[0x0][0x360] ;  /* 0x0000d800ff177b82 */ /* 0x000ee20000000800 */
[----:B0-----:R-:W-:-:S05]  /*0070*/  IADD3 R17, P1, PT, R1, UR4, RZ ;  /* 0x0000000401117c10 */ /* 0x001fca000ff3e0ff */
[----:B--2---:R-:W-:Y:S01]  /*0080*/  IMAD.X R16, RZ, RZ, UR5, P1 ;  /* 0x00000005ff107e24 */ /* 0x004fe200088e06ff */
[----:B-1----:R-:W-:-:S13]  /*0090*/  ISETP.GE.AND P0, PT, R22, UR6, PT ;  /* 0x0000000616007c0c */ /* 0x002fda000bf06270 */
[----:B------:R-:W-:Y:S05]  /*00a0*/  @P0 EXIT ;  /* 0x000000000000094d */ /* 0x000fea0003800000 */
[----:B---3--:R-:W0:Y:S01]  /*00b0*/  I2F.U32.RP R4, R23 ;  /* 0x0000001700047306 */ /* 0x008e220000209000 */
[----:B------:R-:W-:Y:S01]  /*00c0*/  IMAD.IADD R0, R22, 0x1, R23 ;  /* 0x0000000116007824 */ /* 0x000fe200078e0217 */
[----:B------:R-:W-:Y:S01]  /*00d0*/  ISETP.NE.U32.AND P2, PT, R23, RZ, PT ;  /* 0x000000ff1700720c */ /* 0x000fe20003f45070 */
[----:B------:R-:W1:Y:S01]  /*00e0*/  S2R R19, SR_CTAID.X ;  /* 0x0000000000137919 */ /* 0x000e620000002500 */
[----:B------:R-:W2:Y:S01]  /*00f0*/  LDCU.64 UR36, c[0x0][0x358] ;  /* 0x00006b00ff2477ac */ /* 0x000ea20008000a00 */
[----:B------:R-:W-:Y:S01]  /*0100*/  BSSY.RECONVERGENT B6, `(.L_x_0) ;  /* 0x000003a000067945 */ /* 0x000fe20003800200 */
[C---:B------:R-:W-:Y:S02]  /*0110*/  ISETP.GE.U32.AND P0, PT, R0.reuse, UR6, PT ;  /* 0x0000000600007c0c */ /* 0x040fe4000bf06070 */
[----:B------:R-:W-:Y:S01]  /*0120*/  VIMNMX.U32 R5, PT, PT, R0, UR6, !PT ;  /* 0x0000000600057c48 */ /* 0x000fe2000ffe0000 */
[----:B------:R-:W3:Y:S01]  /*0130*/  LDCU UR42, c[0x0][0x380] ;  /* 0x00007000ff2a77ac */ /* 0x000ee20008000800 */
[----:B------:R-:W-:-:S02]  /*0140*/  SEL R26, RZ, 0x1, P0 ;  /* 0x00000001ff1a7807 */ /* 0x000fc40000000000 */
[----:B------:R-:W-:Y:S01]  /*0150*/  MOV R18, R22 ;  /* 0x0000001600127202 */ /* 0x000fe20000000f00 */
[----:B------:R-:W4:Y:S01]  /*0160*/  LDCU.64 UR38, c[0x0][0x388] ;  /* 0x00007100ff2677ac */ /* 0x000f220008000a00 */
[----:B------:R-:W-:Y:S01]  /*0170*/  IADD3 R0, PT, PT, R5, -R0, -R26 ;  /* 0x8000000005007210 */ /* 0x000fe20007ffe81a */
[----:B0-----:R-:W0:Y:S01]  /*0180*/  MUFU.RCP R4, R4 ;  /* 0x0000000400047308 */ /* 0x001e220000001000 */
[----:B------:R-:W1:Y:S01]  /*0190*/  LDCU.64 UR40, c[0x0][0x390] ;  /* 0x00007200ff2877ac */ /* 0x000e620008000a00 */
[----:B0-----:R-:W-:-:S06]  /*01a0*/  IADD3 R2, PT, PT, R4, 0xffffffe, RZ ;  /* 0x0ffffffe04027810 */ /* 0x001fcc0007ffe0ff */
[----:B------:R0:W5:Y:S02]  /*01b0*/  F2I.FTZ.U32.TRUNC.NTZ R3, R2 ;  /* 0x0000000200037305 */ /* 0x000164000021f000 */
[----:B0-----:R-:W-:Y:S02]  /*01c0*/  HFMA2 R2, -RZ, RZ, 0, 0 ;  /* 0x00000000ff027431 */ /* 0x001fe400000001ff */
[----:B-----5:R-:W-:-:S04]  /*01d0*/  IMAD.MOV R6, RZ, RZ, -R3 ;  /* 0x000000ffff067224 */ /* 0x020fc800078e0a03 */
[----:B------:R-:W-:-:S04]  /*01e0*/  IMAD R7, R6, R23, RZ ;  /* 0x0000001706077224 */ /* 0x000fc800078e02ff */
[----:B------:R-:W-:-:S06]  /*01f0*/  IMAD.HI.U32 R3, R3, R7, R2 ;  /* 0x0000000703037227 */ /* 0x000fcc00078e0002 */
[----:B------:R-:W-:-:S04]  /*0200*/  IMAD.HI.U32 R3, R3, R0, RZ ;  /* 0x0000000003037227 */ /* 0x000fc800078e00ff */
[----:B------:R-:W-:-:S04]  /*0210*/  IMAD.MOV R2, RZ, RZ, -R3 ;  /* 0x000000ffff027224 */ /* 0x000fc800078e0a03 */
[----:B------:R-:W-:-:S05]  /*0220*/  IMAD R0, R23, R2, R0 ;  /* 0x0000000217007224 */ /* 0x000fca00078e0200 */
[----:B------:R-:W-:-:S13]  /*0230*/  ISETP.GE.U32.AND P0, PT, R0, R23, PT ;  /* 0x000000170000720c */ /* 0x000fda0003f06070 */
[----:B------:R-:W-:Y:S01]  /*0240*/  @P0 IMAD.IADD R0, R0, 0x1, -R23 ;  /* 0x0000000100000824 */ /* 0x000fe200078e0a17 */
[----:B------:R-:W-:-:S04]  /*0250*/  @P0 IADD3 R3, PT, PT, R3, 0x1, RZ ;  /* 0x0000000103030810 */ /* 0x000fc80007ffe0ff */
[----:B------:R-:W-:-:S13]  /*0260*/  ISETP.GE.U32.AND P1, PT, R0, R23, PT ;  /* 0x000000170000720c */ /* 0x000fda0003f26070 */
[----:B------:R-:W-:Y:S01]  /*0270*/  @P1 VIADD R3, R3, 0x1 ;  /* 0x0000000103031836 */ /* 0x000fe20000000000 */
[----:B------:R-:W-:-:S05]  /*0280*/  @!P2 LOP3.LUT R3, RZ, R23, RZ, 0x33, !PT ;  /* 0x00000017ff03a212 */ /* 0x000fca00078e33ff */
[----:B------:R-:W-:-:S05]  /*0290*/  IMAD.IADD R26, R26, 0x1, R3 ;  /* 0x000000011a1a7824 */ /* 0x000fca00078e0203 */
[----:B------:R-:W-:-:S04]  /*02a0*/  LOP3.LUT R0, R26, 0x3, RZ, 0xc0, !PT ;  /* 0x000000031a007812 */ /* 0x000fc800078ec0ff */
[----:B------:R-:W-:-:S13]  /*02b0*/  ISETP.NE.AND P0, PT, R0, 0x3, PT ;  /* 0x000000030000780c */ /* 0x000fda0003f05270 */
[----:B-1234-:R-:W-:Y:S05]  /*02c0*/  @!P0 BRA `(.L_x_1) ;  /* 0x0000000000748947 */ /* 0x01efea0003800000 */
[----:B------:R-:W-:Y:S02]  /*02d0*/  VIADD R0, R26, 0x1 ;  /* 0x000000011a007836 */ /* 0x000fe40000000000 */
[----:B------:R-:W-:-:S03]  /*02e0*/  IMAD.WIDE.U32 R24, R22, 0x4, RZ ;  /* 0x0000000416187825 */ /* 0x000fc600078e00ff */
[----:B------:R-:W-:Y:S01]  /*02f0*/  LOP3.LUT R0, R0, 0x3, RZ, 0xc0, !PT ;  /* 0x0000000300007812 */ /* 0x000fe200078ec0ff */
[----:B------:R-:W-:-:S03]  /*0300*/  IMAD.MOV.U32 R18, RZ, RZ, R22 ;  /* 0x000000ffff127224 */ /* 0x000fc600078e0016 */
[----:B------:R-:W-:-:S07]  /*0310*/  IADD3 R2, PT, PT, -R0, RZ, RZ ;  /* 0x000000ff00027210 */ /* 0x000fce0007ffe1ff */
.L_x_3:
[----:B------:R-:W-:Y:S01]  /*0320*/  MOV R8, 0x0 ;  /* 0x0000000000087802 */ /* 0x000fe20000000f00 */
[----:B0-----:R0:W-:Y:S01]  /*0330*/  STL.64 [R1], R18 ;  /* 0x0000001201007387 */ /* 0x0011e20000100a00 */
[----:B------:R-:W1:Y:S01]  /*0340*/  LDCU.64 UR4, c[0x4][0x8] ;  /* 0x01000100ff0477ac */ /* 0x000e620008000a00 */
[----:B------:R-:W-:Y:S01]  /*0350*/  IMAD.MOV.U32 R6, RZ, RZ, R17 ;  /* 0x000000ffff067224 */ /* 0x000fe200078e0011 */
[----:B------:R-:W-:Y:S01]  /*0360*/  MOV R7, R16 ;  /* 0x0000001000077202 */ /* 0x000fe20000000f00 */
[----:B------:R0:W-:Y:S01]  /*0370*/  STL [R1+0x8], R22 ;  /* 0x0000081601007387 */ /* 0x0001e20000100800 */
[----:B------:R-:W2:Y:S01]  /*0380*/  LDC.64 R8, c[0x4][R8] ;  /* 0x0100000008087b82 */ /* 0x000ea20000000a00 */
[----:B-1----:R-:W-:Y:S01]  /*0390*/  IMAD.U32 R4, RZ, RZ, UR4 ;  /* 0x00000004ff047e24 */ /* 0x002fe2000f8e00ff */
[----:B0-----:R-:W-:-:S07]  /*03a0*/  MOV R5, UR5 ;  /* 0x0000000500057c02 */ /* 0x001fce0008000f00 */
[----:B------:R-:W-:-:S07]  /*03b0*/  LEPC R20, `(.L_x_2) ;  /* 0x000000001014794e */ /* 0x000fce0000000000 */
[----:B--2---:R-:W-:Y:S05]  /*03c0*/  CALL.ABS.NOINC R8 ;  /* 0x0000000008007343 */ /* 0x004fea0003c00000 */
.L_x_2:
[C---:B------:R-:W-:Y:S02]  /*03d0*/  IADD3 R6, P0, PT, R24.reuse, UR38, RZ ;  /* 0x0000002618067c10 */ /* 0x040fe4000ff1e0ff */
[----:B------:R-:W-:Y:S02]  /*03e0*/  IADD3 R4, P1, PT, R24, UR40, RZ ;  /* 0x0000002818047c10 */ /* 0x000fe4000ff3e0ff */
[C---:B------:R-:W-:Y:S02]  /*03f0*/  IADD3.X R7, PT, PT, R25.reuse, UR39, RZ, P0, !PT ;  /* 0x0000002719077c10 */ /* 0x040fe400087fe4ff */
[----:B------:R-:W-:-:S03]  /*0400*/  IADD3.X R5, PT, PT, R25, UR41, RZ, P1, !PT ;  /* 0x0000002919057c10 */ /* 0x000fc60008ffe4ff */
[----:B------:R-:W2:Y:S04]  /*0410*/  LDG.E R6, desc[UR36][R6.64] ;  /* 0x0000002406067981 */ /* 0x000ea8000c1e1900 */
[----:B------:R-:W2:Y:S01]  /*0420*/  LDG.E R3, desc[UR36][R4.64] ;  /* 0x0000002404037981 */ /* 0x000ea2000c1e1900 */
[----:B------:R-:W-:Y:S01]  /*0430*/  VIADD R2, R2, 0x1 ;  /* 0x0000000102027836 */ /* 0x000fe20000000000 */
[C---:B------:R-:W-:Y:S01]  /*0440*/  IADD3 R18, PT, PT, R23.reuse, R18, RZ ;  /* 0x0000001217127210 */ /* 0x040fe20007ffe0ff */
[----:B------:R-:W-:-:S03]  /*0450*/  IMAD.WIDE.U32 R24, R23, 0x4, R24 ;  /* 0x0000000417187825 */ /* 0x000fc600078e0018 */
[----:B------:R-:W-:Y:S01]  /*0460*/  ISETP.NE.AND P0, PT, R2, RZ, PT ;  /* 0x000000ff0200720c */ /* 0x000fe20003f05270 */
[----:B--2---:R-:W-:-:S05]  /*0470*/  FADD R3, R6, R3 ;  /* 0x0000000306037221 */ /* 0x004fca0000000000 */
[----:B------:R0:W-:Y:S07]  /*0480*/  STG.E desc[UR36][R4.64], R3 ;  /* 0x0000000304007986 */ /* 0x0001ee000c101924 */
[----:B------:R-:W-:Y:S05]  /*0490*/  @P0 BRA `(.L_x_3) ;  /* 0xfffffffc00a00947 */ /* 0x000fea000383ffff */
.L_x_1:
[----:B------:R-:W-:Y:S05]  /*04a0*/  BSYNC.RECONVERGENT B6 ;  /* 0x0000000000067941 */ /* 0x000fea0003800200 */
.L_x_0:
[----:B------:R-:W-:-:S13]  /*04b0*/  ISETP.GE.U32.AND P0, PT, R26, 0x3, PT ;  /* 0x000000031a00780c */ /* 0x000fda0003f06070 */
[----:B------:R-:W-:Y:S05]  /*04c0*/  @!P0 EXIT ;  /* 0x000000000000894d */ /* 0x000fea0003800000 */
.L_x_8:
[----:B------:R-:W-:Y:S01]  /*04d0*/  MOV R2, 0x0 ;  /* 0x0000000000027802 */ /* 0x000fe20000000f00 */
[----:B-1----:R1:W-:Y:S01]  /*04e0*/  STL.64 [R1], R18 ;  /* 0x0000001201007387 */ /* 0x0023e20000100a00 */
[----:B------:R-:W0:Y:S01]  /*04f0*/  LDCU.64 UR4, c[0x4][0x8] ;  /* 0x01000100ff0477ac */ /* 0x000e220008000a00 */
[----:B------:R-:W-:Y:S01]  /*0500*/  IMAD.MOV.U32 R6, RZ, RZ, R17 ;  /* 0x000000ffff067224 */ /* 0x000fe200078e0011 */
[----:B------:R1:W2:Y:S01]  /*0510*/  LDC.64 R8, c[0x4][R2] ;  /* 0x0100000002087b82 */ /* 0x0002a20000000a00 */
[----:B------:R1:W-:Y:S01]  /*0520*/  STL [R1+0x8], R22 ;  /* 0x0000081601007387 */ /* 0x0003e20000100800 */
[----:B------:R-:W-:Y:S01]  /*0530*/  MOV R7, R16 ;  /* 0x0000001000077202 */ /* 0x000fe20000000f00 */
[----:B0-----:R-:W-:Y:S01]  /*0540*/  IMAD.U32 R4, RZ, RZ, UR4 ;  /* 0x00000004ff047e24 */ /* 0x001fe2000f8e00ff */
[----:B-1----:R-:W-:-:S07]  /*0550*/  MOV R5, UR5 ;  /* 0x0000000500057c02 */ /* 0x002fce0008000f00 */
[----:B------:R-:W-:-:S07]  /*0560*/  LEPC R20, `(.L_x_4) ;  /* 0x000000001014794e */ /* 0x000fce0000000000 */
[----:B--2---:R-:W-:Y:S05]  /*0570*/  CALL.ABS.NOINC R8 ;  /* 0x0000000008007343 */ /* 0x004fea0003c00000 */
.L_x_4:
[----:B------:R-:W0:Y:S01]  /*0580*/  LDC.64 R6, c[0x0][0x388] ;  /* 0x0000e200ff067b82 */ /* 0x000e220000000a00 */
[----:B------:R-:W1:Y:S07]  /*0590*/  LDCU.64 UR4, c[0x4][0x8] ;  /* 0x01000100ff0477ac */ /* 0x000e6e0008000a00 */
[----:B------:R-:W2:Y:S01]  /*05a0*/  LDC.64 R10, c[0x0][0x390] ;  /* 0x0000e400ff0a7b82 */ /* 0x000ea20000000a00 */
[----:B0-----:R-:W-:-:S05]  /*05b0*/  IMAD.WIDE.U32 R6, R18, 0x4, R6 ;  /* 0x0000000412067825 */ /* 0x001fca00078e0006 */
[----:B------:R0:W3:Y:S01]  /*05c0*/  LDG.E R3, desc[UR36][R6.64] ;  /* 0x0000002406037981 */ /* 0x0000e2000c1e1900 */
[----:B--2---:R-:W-:-:S05]  /*05d0*/  IMAD.WIDE.U32 R10, R18, 0x4, R10 ;  /* 0x00000004120a7825 */ /* 0x004fca00078e000a */
[----:B------:R-:W3:Y:S01]  /*05e0*/  LDG.E R0, desc[UR36][R10.64] ;  /* 0x000000240a007981 */ /* 0x000ee2000c1e1900 */
[----:B------:R-:W-:Y:S01]  /*05f0*/  IMAD.IADD R18, R23, 0x1, R18 ;  /* 0x0000000117127824 */ /* 0x000fe200078e0212 */
[----:B------:R2:W4:Y:S02]  /*0600*/  LDC.64 R8, c[0x4][R2] ;  /* 0x0100000002087b82 */ /* 0x0005240000000a00 */
[----:B------:R2:W-:Y:S04]  /*0610*/  STL [R1+0x8], R22 ;  /* 0x0000081601007387 */ /* 0x0005e80000100800 */
[----:B------:R2:W-:Y:S01]  /*0620*/  STL.64 [R1], R18 ;  /* 0x0000001201007387 */ /* 0x0005e20000100a00 */
[----:B-1----:R-:W-:Y:S01]  /*0630*/  MOV R4, UR4 ;  /* 0x0000000400047c02 */ /* 0x002fe20008000f00 */
[----:B------:R-:W-:Y:S01]  /*0640*/  IMAD.U32 R5, RZ, RZ, UR5 ;  /* 0x00000005ff057e24 */ /* 0x000fe2000f8e00ff */
[----:B0-----:R-:W-:Y:S01]  /*0650*/  MOV R6, R17 ;  /* 0x0000001100067202 */ /* 0x001fe20000000f00 */
[----:B------:R-:W-:-:S02]  /*0660*/  IMAD.MOV.U32 R7, RZ, RZ, R16 ;  /* 0x000000ffff077224 */ /* 0x000fc400078e0010 */
[----:B---3--:R-:W-:-:S05]  /*0670*/  FADD R3, R3, R0 ;  /* 0x0000000003037221 */ /* 0x008fca0000000000 */
[----:B----4-:R2:W-:Y:S02]  /*0680*/  STG.E desc[UR36][R10.64], R3 ;  /* 0x000000030a007986 */ /* 0x0105e4000c101924 */
[----:B------:R-:W-:-:S07]  /*0690*/  LEPC R20, `(.L_x_5) ;  /* 0x000000001014794e */ /* 0x000fce0000000000 */
[----:B--2---:R-:W-:Y:S05]  /*06a0*/  CALL.ABS.NOINC R8 ;  /* 0x0000000008007343 */ /* 0x004fea0003c00000 */
.L_x_5:
[----:B------:R-:W0:Y:S01]  /*06b0*/  LDC.64 R6, c[0x0][0x388] ;  /* 0x0000e200ff067b82 */ /* 0x000e220000000a00 */
[----:B------:R-:W1:Y:S07]  /*06c0*/  LDCU.64 UR4, c[0x4][0x8] ;  /* 0x01000100ff0477ac */ /* 0x000e6e0008000a00 */
[----:B------:R-:W2:Y:S01]  /*06d0*/  LDC.64 R10, c[0x0][0x390] ;  /* 0x0000e400ff0a7b82 */ /* 0x000ea20000000a00 */
[----:B0-----:R-:W-:-:S05]  /*06e0*/  IMAD.WIDE.U32 R6, R18, 0x4, R6 ;  /* 0x0000000412067825 */ /* 0x001fca00078e0006 */
[----:B------:R0:W3:Y:S01]  /*06f0*/  LDG.E R3, desc[UR36][R6.64] ;  /* 0x0000002406037981 */ /* 0x0000e2000c1e1900 */
[----:B--2---:R-:W-:-:S05]  /*0700*/  IMAD.WIDE.U32 R10, R18, 0x4, R10 ;  /* 0x00000004120a7825 */ /* 0x004fca00078e000a */
[----:B------:R-:W3:Y:S01]  /*0710*/  LDG.E R0, desc[UR36][R10.64] ;  /* 0x000000240a007981 */ /* 0x000ee2000c1e1900 */
[----:B------:R-:W-:Y:S01]  /*0720*/  IADD3 R18, PT, PT, R18, R23, RZ ;  /* 0x0000001712127210 */ /* 0x000fe20007ffe0ff */
[----:B------:R2:W4:Y:S02]  /*0730*/  LDC.64 R8, c[0x4][R2] ;  /* 0x0100000002087b82 */ /* 0x0005240000000a00 */
[----:B------:R2:W-:Y:S04]  /*0740*/  STL [R1+0x8], R22 ;  /* 0x0000081601007387 */ /* 0x0005e80000100800 */
[----:B------:R2:W-:Y:S01]  /*0750*/  STL.64 [R1], R18 ;  /* 0x0000001201007387 */ /* 0x0005e20000100a00 */
[----:B-1----:R-:W-:Y:S01]  /*0760*/  IMAD.U32 R4, RZ, RZ, UR4 ;  /* 0x00000004ff047e24 */ /* 0x002fe2000f8e00ff */
[----:B------:R-:W-:Y:S01]  /*0770*/  MOV R5, UR5 ;  /* 0x0000000500057c02 */ /* 0x000fe20008000f00 */
[----:B0-----:R-:W-:Y:S01]  /*0780*/  IMAD.MOV.U32 R6, RZ, RZ, R17 ;  /* 0x000000ffff067224 */ /* 0x001fe200078e0011 */
[----:B------:R-:W-:Y:S01]  /*0790*/  MOV R7, R16 ;  /* 0x0000001000077202 */ /* 0x000fe20000000f00 */
[----:B---3--:R-:W-:-:S05]  /*07a0*/  FADD R3, R3, R0 ;  /* 0x0000000003037221 */ /* 0x008fca0000000000 */
[----:B----4-:R2:W-:Y:S02]  /*07b0*/  STG.E desc[UR36][R10.64], R3 ;  /* 0x000000030a007986 */ /* 0x0105e4000c101924 */
[----:B------:R-:W-:-:S07]  /*07c0*/  LEPC R20, `(.L_x_6) ;  /* 0x000000001014794e */ /* 0x000fce0000000000 */
[----:B--2---:R-:W-:Y:S05]  /*07d0*/  CALL.ABS.NOINC R8 ;  /* 0x0000000008007343 */ /* 0x004fea0003c00000 */
.L_x_6:
        /* <DEDUP_REMOVED lines=19> */
.L_x_7:
[----:B------:R-:W0:Y:S08]  /*0910*/  LDC.64 R2, c[0x0][0x388] ;  /* 0x0000e200ff027b82 */ /* 0x000e300000000a00 */
[----:B------:R-:W1:Y:S01]  /*0920*/  LDC.64 R4, c[0x0][0x390] ;  /* 0x0000e400ff047b82 */ /* 0x000e620000000a00 */
[----:B0-----:R-:W-:-:S06]  /*0930*/  IMAD.WIDE.U32 R2, R18, 0x4, R2 ;  /* 0x0000000412027825 */ /* 0x001fcc00078e0002 */
[----:B------:R-:W2:Y:S01]  /*0940*/  LDG.E R2, desc[UR36][R2.64] ;  /* 0x0000002402027981 */ /* 0x000ea2000c1e1900 */
[----:B-1----:R-:W-:-:S05]  /*0950*/  IMAD.WIDE.U32 R4, R18, 0x4, R4 ;  /* 0x0000000412047825 */ /* 0x002fca00078e0004 */
[----:B------:R-:W2:Y:S01]  /*0960*/  LDG.E R7, desc[UR36][R4.64] ;  /* 0x0000002404077981 */ /* 0x000ea2000c1e1900 */
[----:B------:R-:W-:-:S04]  /*0970*/  IADD3 R18, PT, PT, R18, R23, RZ ;  /* 0x0000001712127210 */ /* 0x000fc80007ffe0ff */
[----:B------:R-:W-:Y:S01]  /*0980*/  ISETP.GE.AND P0, PT, R18, UR42, PT ;  /* 0x0000002a12007c0c */ /* 0x000fe2000bf06270 */
[----:B--2---:R-:W-:-:S05]  /*0990*/  FADD R7, R2, R7 ;  /* 0x0000000702077221 */ /* 0x004fca0000000000 */
[----:B------:R1:W-:Y:S07]  /*09a0*/  STG.E desc[UR36][R4.64], R7 ;  /* 0x0000000704007986 */ /* 0x0003ee000c101924 */
[----:B------:R-:W-:Y:S05]  /*09b0*/  @!P0 BRA `(.L_x_8) ;  /* 0xfffffff800c48947 */ /* 0x000fea000383ffff */
[----:B------:R-:W-:Y:S05]  /*09c0*/  EXIT ;  /* 0x000000000000794d */ /* 0x000fea0003800000 */
.L_x_9:
[----:B------:R-:W-:-:S00]  /*09d0*/  BRA `(.L_x_9) ;  /* 0xfffffffc00fc7947 */ /* 0x000fc0000383ffff */
[----:B------:R-:W-:-:S00]  /*09e0*/  NOP ;  /* 0x0000000000007918 */ /* 0x000fc00000000000 */
        /* <DEDUP_REMOVED lines=9> */
.L_x_10:


//--------------------- .nv.global.init           --------------------------
	.section	.nv.global.init,"aw",@progbits
.nv.global.init:
	.type		$str,@object
	.size		$str,(.L_0 - $str)
$str:
        /*0000*/ 	.byte	0x61, 0x72, 0x72, 0x61, 0x79, 0x49, 0x64, 0x78, 0x3d, 0x25, 0x64, 0x20, 0x7c, 0x20, 0x62, 0x6c
        /*0010*/ 	.byte	0x6f, 0x63, 0x6b, 0x49, 0x64, 0x78, 0x2e, 0x78, 0x3d, 0x25, 0x64, 0x2c, 0x20, 0x74, 0x68, 0x72
        /*0020*/ 	.byte	0x65, 0x61, 0x64, 0x49, 0x64, 0x78, 0x2e, 0x78, 0x3d, 0x25, 0x64, 0x0a, 0x00
.L_0:


//--------------------- .nv.shared.reserved.0     --------------------------
	.section	.nv.shared.reserved.0,"aw",@nobits
	.weak		__nv_reservedSMEM_offset_0_alias
	.size		__nv_reservedSMEM_offset_0_alias, 0, 64
	.other		__nv_reservedSMEM_offset_0_alias,@"STO_CUDA_RESERVED_SHARED STV_DEFAULT"
__nv_reservedSMEM_offset_0_alias:
	.zero		0
	.zero		64


//--------------------- .nv.constant0._Z3addiPfS_ --------------------------
	.section	.nv.constant0._Z3addiPfS_,"a",@progbits
	.sectionflags	@""
	.align	4
.nv.constant0._Z3addiPfS_:
	.zero		920


//--------------------- SYMBOLS --------------------------

	.type		.nv.reservedSmem.offset0,@object
	.size		.nv.reservedSmem.offset0,0x4
	.type		vprintf,@function
